//
// Generated by NVIDIA NVVM Compiler
//
// Compiler Build ID: CL-36424714
// Cuda compilation tools, release 13.0, V13.0.88
// Based on NVVM 20.0.0
//

.version 9.0
.target sm_100
.address_size 64

	// .globl	_Z3addPiS_S_i

.visible .entry _Z3addPiS_S_i(
	.param .u64 .ptr .align 1 _Z3addPiS_S_i_param_0,
	.param .u64 .ptr .align 1 _Z3addPiS_S_i_param_1,
	.param .u64 .ptr .align 1 _Z3addPiS_S_i_param_2,
	.param .u32 _Z3addPiS_S_i_param_3
)
{
	.reg .pred 	%p<2>;
	.reg .b32 	%r<9>;
	.reg .b64 	%rd<11>;

	ld.param.u64 	%rd1, [_Z3addPiS_S_i_param_0];
	ld.param.u64 	%rd2, [_Z3addPiS_S_i_param_1];
	ld.param.u64 	%rd3, [_Z3addPiS_S_i_param_2];
	ld.param.u32 	%r2, [_Z3addPiS_S_i_param_3];
	mov.u32 	%r3, %ctaid.x;
	mov.u32 	%r4, %ntid.x;
	mov.u32 	%r5, %tid.x;
	mad.lo.s32 	%r1, %r3, %r4, %r5;
	setp.ge.s32 	%p1, %r1, %r2;
	@%p1 bra 	$L__BB0_2;
	cvta.to.global.u64 	%rd4, %rd2;
	cvta.to.global.u64 	%rd5, %rd3;
	cvta.to.global.u64 	%rd6, %rd1;
	mul.wide.s32 	%rd7, %r1, 4;
	add.s64 	%rd8, %rd4, %rd7;
	ld.global.u32 	%r6, [%rd8];
	add.s64 	%rd9, %rd5, %rd7;
	ld.global.u32 	%r7, [%rd9];
	add.s32 	%r8, %r7, %r6;
	add.s64 	%rd10, %rd6, %rd7;
	st.global.u32 	[%rd10], %r8;
$L__BB0_2:
	ret;

}


// ===== COMPILED SASS (sm_100) =====

	.target	sm_100

	.elftype	@"ET_EXEC"


//--------------------- .note.nv.tkinfo           --------------------------
	.section	.note.nv.tkinfo,"",@"SHT_NOTE"
	.sectionflags	@"SHF_NOTE_NV_TKINFO"
	.tkinfo
        /*0018*/ 	.word	0x00000002
        /*0030*/ 	.string	""
        /*0030*/ 	.string	"ptxas"
        /*0030*/ 	.string	"Cuda compilation tools, release 13.0, V13.0.88"
        /*0030*/ 	.string	"Build cuda_13.0.r13.0/compiler.36424714_0"
        /*0030*/ 	.string	"-arch sm_100 -m 64 "



//--------------------- .note.nv.cuinfo           --------------------------
	.section	.note.nv.cuinfo,"",@"SHT_NOTE"
	.sectionflags	@"SHF_NOTE_NV_CUINFO"
        /*0018*/ 	.short	0x0002
        /*001a*/ 	.short	0x0064
        /*001c*/ 	.short	0x0082
	.zero		2


//--------------------- .nv.info                  --------------------------
	.section	.nv.info,"",@"SHT_CUDA_INFO"
	.align	4


	//----- nvinfo : EIATTR_REGCOUNT
	.align		4
        /*0000*/ 	.byte	0x04, 0x2f
        /*0002*/ 	.short	(.L_1 - .L_0)
	.align		4
.L_0:
        /*0004*/ 	.word	index@(_Z3addPiS_S_i)
        /*0008*/ 	.word	0x0000000c


	//----- nvinfo : EIATTR_FRAME_SIZE
	.align		4
.L_1:
        /*000c*/ 	.byte	0x04, 0x11
        /*000e*/ 	.short	(.L_3 - .L_2)
	.align		4
.L_2:
        /*0010*/ 	.word	index@(_Z3addPiS_S_i)
        /*0014*/ 	.word	0x00000000


	//----- nvinfo : EIATTR_MIN_STACK_SIZE
	.align		4
.L_3:
        /*0018*/ 	.byte	0x04, 0x12
        /*001a*/ 	.short	(.L_5 - .L_4)
	.align		4
.L_4:
        /*001c*/ 	.word	index@(_Z3addPiS_S_i)
        /*0020*/ 	.word	0x00000000
.L_5:


//--------------------- .nv.compat                --------------------------
	.section	.nv.compat,"",@"SHT_CUDA_COMPAT_INFO"
	.align	4
        /*0000*/ 	.byte	0x02, 0x09, 0x00, 0x00, 0x02, 0x02, 0x01, 0x00, 0x02, 0x05, 0x05, 0x00, 0x03, 0x07, 0x01, 0x01
        /*0010*/ 	.byte	0x02, 0x03, 0x00, 0x00, 0x02, 0x06, 0x01, 0x00, 0x04, 0x0b, 0x08, 0x00, 0x09, 0x00, 0x00, 0x00
        /*0020*/ 	.byte	0x00, 0x00, 0x00, 0x00


//--------------------- .nv.info._Z3addPiS_S_i    --------------------------
	.section	.nv.info._Z3addPiS_S_i,"",@"SHT_CUDA_INFO"
	.sectionflags	@""
	.align	4


	//----- nvinfo : EIATTR_CUDA_API_VERSION
	.align		4
        /*0000*/ 	.byte	0x04, 0x37
        /*0002*/ 	.short	(.L_7 - .L_6)
.L_6:
        /*0004*/ 	.word	0x00000082


	//----- nvinfo : EIATTR_KPARAM_INFO
	.align		4
.L_7:
        /*0008*/ 	.byte	0x04, 0x17
        /*000a*/ 	.short	(.L_9 - .L_8)
.L_8:
        /*000c*/ 	.word	0x00000000
        /*0010*/ 	.short	0x0003
        /*0012*/ 	.short	0x0018
        /*0014*/ 	.byte	0x00, 0xf0, 0x11, 0x00


	//----- nvinfo : EIATTR_KPARAM_INFO
	.align		4
.L_9:
        /*0018*/ 	.byte	0x04, 0x17
        /*001a*/ 	.short	(.L_11 - .L_10)
.L_10:
        /*001c*/ 	.word	0x00000000
        /*0020*/ 	.short	0x0002
        /*0022*/ 	.short	0x0010
        /*0024*/ 	.byte	0x00, 0xf5, 0x21, 0x00


	//----- nvinfo : EIATTR_KPARAM_INFO
	.align		4
.L_11:
        /*0028*/ 	.byte	0x04, 0x17
        /*002a*/ 	.short	(.L_13 - .L_12)
.L_12:
        /*002c*/ 	.word	0x00000000
        /*0030*/ 	.short	0x0001
        /*0032*/ 	.short	0x0008
        /*0034*/ 	.byte	0x00, 0xf5, 0x21, 0x00


	//----- nvinfo : EIATTR_KPARAM_INFO
	.align		4
.L_13:
        /*0038*/ 	.byte	0x04, 0x17
        /*003a*/ 	.short	(.L_15 - .L_14)
.L_14:
        /*003c*/ 	.word	0x00000000
        /*0040*/ 	.short	0x0000
        /*0042*/ 	.short	0x0000
        /*0044*/ 	.byte	0x00, 0xf5, 0x21, 0x00


	//----- nvinfo : EIATTR_SPARSE_MMA_MASK
	.align		4
.L_15:
        /*0048*/ 	.byte	0x03, 0x50
        /*004a*/ 	.short	0x0000


	//----- nvinfo : EIATTR_MAXREG_COUNT
	.align		4
        /*004c*/ 	.byte	0x03, 0x1b
        /*004e*/ 	.short	0x00ff


	//----- nvinfo : EIATTR_MERCURY_ISA_VERSION
	.align		4
        /*0050*/ 	.byte	0x03, 0x5f
        /*0052*/ 	.short	0x0101


	//----- nvinfo : EIATTR_VRC_CTA_INIT_COUNT
	.align		4
        /*0054*/ 	.byte	0x02, 0x4a
	.zero		1
	.zero		1


	//----- nvinfo : EIATTR_EXIT_INSTR_OFFSETS
	.align		4
        /*0058*/ 	.byte	0x04, 0x1c
        /*005a*/ 	.short	(.L_17 - .L_16)


	//   ....[0]....
.L_16:
        /*005c*/ 	.word	0x00000070


	//   ....[1]....
        /*0060*/ 	.word	0x00000130


	//----- nvinfo : EIATTR_CBANK_PARAM_SIZE
	.align		4
.L_17:
        /*0064*/ 	.byte	0x03, 0x19
        /*0066*/ 	.short	0x001c


	//----- nvinfo : EIATTR_PARAM_CBANK
	.align		4
        /*0068*/ 	.byte	0x04, 0x0a
        /*006a*/ 	.short	(.L_19 - .L_18)
	.align		4
.L_18:
        /*006c*/ 	.word	index@(.nv.constant0._Z3addPiS_S_i)
        /*0070*/ 	.short	0x0380
        /*0072*/ 	.short	0x001c


	//----- nvinfo : EIATTR_SW_WAR
	.align		4
.L_19:
        /*0074*/ 	.byte	0x04, 0x36
        /*0076*/ 	.short	(.L_21 - .L_20)
.L_20:
        /*0078*/ 	.word	0x00000008
.L_21:


//--------------------- .nv.callgraph             --------------------------
	.section	.nv.callgraph,"",@"SHT_CUDA_CALLGRAPH"
	.align	4
	.sectionentsize	8
	.align		4
        /*0000*/ 	.word	0x00000000
	.align		4
        /*0004*/ 	.word	0xffffffff
	.align		4
        /*0008*/ 	.word	0x00000000
	.align		4
        /*000c*/ 	.word	0xfffffffe
	.align		4
        /*0010*/ 	.word	0x00000000
	.align		4
        /*0014*/ 	.word	0xfffffffd
	.align		4
        /*0018*/ 	.word	0x00000000
	.align		4
        /*001c*/ 	.word	0xfffffffc


//--------------------- .text._Z3addPiS_S_i       --------------------------
	.section	.text._Z3addPiS_S_i,"ax",@progbits
	.align	128
        .global         _Z3addPiS_S_i
        .type           _Z3addPiS_S_i,@function
        .size           _Z3addPiS_S_i,(.L_x_1 - _Z3addPiS_S_i)
        .other          _Z3addPiS_S_i,@"STO_CUDA_ENTRY STV_DEFAULT"
_Z3addPiS_S_i:
.text._Z3addPiS_S_i:
[----:B------:R-:W-:Y:S01]  /*0000*/  LDC R1, c[0x0][0x37c] ;  /* 0x0000df00ff017b82 */ /* 0x000fe20000000800 */
[----:B------:R-:W0:Y:S07]  /*0010*/  S2R R0, SR_TID.X ;  /* 0x0000000000007919 */ /* 0x000e2e0000002100 */
[----:B------:R-:W0:Y:S01]  /*0020*/  S2UR UR4, SR_CTAID.X ;  /* 0x00000000000479c3 */ /* 0x000e220000002500 */
[----:B------:R-:W1:Y:S07]  /*0030*/  LDCU UR5, c[0x0][0x398] ;  /* 0x00007300ff0577ac */ /* 0x000e6e0008000800 */
[----:B------:R-:W0:Y:S02]  /*0040*/  LDC R9, c[0x0][0x360] ;  /* 0x0000d800ff097b82 */ /* 0x000e240000000800 */
[----:B0-----:R-:W-:-:S05]  /*0050*/  IMAD R9, R9, UR4, R0 ;  /* 0x0000000409097c24 */ /* 0x001fca000f8e0200 */
[----:B-1----:R-:W-:-:S13]  /*0060*/  ISETP.GE.AND P0, PT, R9, UR5, PT ;  /* 0x0000000509007c0c */ /* 0x002fda000bf06270 */
[----:B------:R-:W-:Y:S05]  /*0070*/  @P0 EXIT ;  /* 0x000000000000094d */ /* 0x000fea0003800000 */
[----:B------:R-:W0:Y:S01]  /*0080*/  LDC.64 R2, c[0x0][0x388] ;  /* 0x0000e200ff027b82 */ /* 0x000e220000000a00 */
[----:B------:R-:W1:Y:S07]  /*0090*/  LDCU.64 UR4, c[0x0][0x358] ;  /* 0x00006b00ff0477ac */ /* 0x000e6e0008000a00 */
[----:B------:R-:W2:Y:S08]  /*00a0*/  LDC.64 R4, c[0x0][0x390] ;  /* 0x0000e400ff047b82 */ /* 0x000eb00000000a00 */
[----:B------:R-:W3:Y:S01]  /*00b0*/  LDC.64 R6, c[0x0][0x380] ;  /* 0x0000e000ff067b82 */ /* 0x000ee20000000a00 */
[----:B0-----:R-:W-:-:S06]  /*00c0*/  IMAD.WIDE R2, R9, 0x4, R2 ;  /* 0x0000000409027825 */ /* 0x001fcc00078e0202 */
[----:B-1----:R-:W4:Y:S01]  /*00d0*/  LDG.E R2, desc[UR4][R2.64] ;  /* 0x0000000402027981 */ /* 0x002f22000c1e1900 */
[----:B--2---:R-:W-:-:S06]  /*00e0*/  IMAD.WIDE R4, R9, 0x4, R4 ;  /* 0x0000000409047825 */ /* 0x004fcc00078e0204 */
[----:B------:R-:W4:Y:S01]  /*00f0*/  LDG.E R5, desc[UR4][R4.64] ;  /* 0x0000000404057981 */ /* 0x000f22000c1e1900 */
[----:B---3--:R-:W-:Y:S01]  /*0100*/  IMAD.WIDE R6, R9, 0x4, R6 ;  /* 0x0000000409067825 */ /* 0x008fe200078e0206 */
[----:B----4-:R-:W-:-:S05]  /*0110*/  IADD3 R9, PT, PT, R2, R5, RZ ;  /* 0x0000000502097210 */ /* 0x010fca0007ffe0ff */
[----:B------:R-:W-:Y:S01]  /*0120*/  STG.E desc[UR4][R6.64], R9 ;  /* 0x0000000906007986 */ /* 0x000fe2000c101904 */
[----:B------:R-:W-:Y:S05]  /*0130*/  EXIT ;  /* 0x000000000000794d */ /* 0x000fea0003800000 */
.L_x_0:
[----:B------:R-:W-:-:S00]  /*0140*/  BRA `(.L_x_0) ;  /* 0xfffffffc00fc7947 */ /* 0x000fc0000383ffff */
[----:B------:R-:W-:-:S00]  /*0150*/  NOP ;  /* 0x0000000000007918 */ /* 0x000fc00000000000 */
        /* <DEDUP_REMOVED lines=10> */
.L_x_1:


//--------------------- .nv.shared.reserved.0     --------------------------
	.section	.nv.shared.reserved.0,"aw",@nobits
	.weak		__nv_reservedSMEM_offset_0_alias
	.size		__nv_reservedSMEM_offset_0_alias, 0, 64
	.other		__nv_reservedSMEM_offset_0_alias,@"STO_CUDA_RESERVED_SHARED STV_DEFAULT"
__nv_reservedSMEM_offset_0_alias:
	.zero		0
	.zero		64


//--------------------- .nv.constant0._Z3addPiS_S_i --------------------------
	.section	.nv.constant0._Z3addPiS_S_i,"a",@progbits
	.sectionflags	@""
	.align	4
.nv.constant0._Z3addPiS_S_i:
	.zero		924


//--------------------- SYMBOLS --------------------------

	.type		.nv.reservedSmem.offset0,@object
	.size		.nv.reservedSmem.offset0,0x4
